	.headerflags	@"EF_CUDA_TEXMODE_UNIFIED EF_CUDA_64BIT_ADDRESS EF_CUDA_ACCELERATORS EF_CUDA_SM90 EF_CUDA_VIRTUAL_SM(EF_CUDA_SM90)"
	.elftype	@"ET_EXEC"


//--------------------- .nv.info                  --------------------------
	.section	.nv.info,"",@"SHT_CUDA_INFO"
	.align	4


	//----- nvinfo : EIATTR_REGCOUNT
	.align		4
        /*0000*/ 	.byte	0x04, 0x2f
        /*0002*/ 	.short	(.L_1 - .L_0)
	.align		4
.L_0:
        /*0004*/ 	.word	index@(triton_poi_fused_convolution_hardtanh_hardtanh_backward_2)
        /*0008*/ 	.word	0x0000000e


	//----- nvinfo : EIATTR_MIN_STACK_SIZE
	.align		4
.L_1:
        /*000c*/ 	.byte	0x04, 0x12
        /*000e*/ 	.short	(.L_3 - .L_2)
	.align		4
.L_2:
        /*0010*/ 	.word	index@(triton_poi_fused_convolution_hardtanh_hardtanh_backward_2)
        /*0014*/ 	.word	0x00000000


	//----- nvinfo : EIATTR_FRAME_SIZE
	.align		4
.L_3:
        /*0018*/ 	.byte	0x04, 0x11
        /*001a*/ 	.short	(.L_5 - .L_4)
	.align		4
.L_4:
        /*001c*/ 	.word	index@(triton_poi_fused_convolution_hardtanh_hardtanh_backward_2)
        /*0020*/ 	.word	0x00000000


	//----- nvinfo : EIATTR_MIN_STACK_SIZE
	.align		4
.L_5:
        /*0024*/ 	.byte	0x04, 0x12
        /*0026*/ 	.short	(.L_7 - .L_6)
	.align		4
.L_6:
        /*0028*/ 	.word	index@(triton_poi_fused_convolution_hardtanh_hardtanh_backward_2)
        /*002c*/ 	.word	0x00000000
.L_7:


//--------------------- .nv.info.triton_poi_fused_convolution_hardtanh_hardtanh_backward_2 --------------------------
	.section	.nv.info.triton_poi_fused_convolution_hardtanh_hardtanh_backward_2,"",@"SHT_CUDA_INFO"
	.sectionflags	@""
	.align	4


	//----- nvinfo : EIATTR_CUDA_API_VERSION
	.align		4
        /*0000*/ 	.byte	0x04, 0x37
        /*0002*/ 	.short	(.L_9 - .L_8)
.L_8:
        /*0004*/ 	.word	0x0000007c


	//----- nvinfo : EIATTR_KPARAM_INFO
	.align		4
.L_9:
        /*0008*/ 	.byte	0x04, 0x17
        /*000a*/ 	.short	(.L_11 - .L_10)
.L_10:
        /*000c*/ 	.word	0x00000000
        /*0010*/ 	.short	0x0004
        /*0012*/ 	.short	0x0020
        /*0014*/ 	.byte	0x00, 0xf0, 0x11, 0x00


	//----- nvinfo : EIATTR_KPARAM_INFO
	.align		4
.L_11:
        /*0018*/ 	.byte	0x04, 0x17
        /*001a*/ 	.short	(.L_13 - .L_12)
.L_12:
        /*001c*/ 	.word	0x00000000
        /*0020*/ 	.short	0x0003
        /*0022*/ 	.short	0x0018
        /*0024*/ 	.byte	0x00, 0xf4, 0x21, 0x00


	//----- nvinfo : EIATTR_KPARAM_INFO
	.align		4
.L_13:
        /*0028*/ 	.byte	0x04, 0x17
        /*002a*/ 	.short	(.L_15 - .L_14)
.L_14:
        /*002c*/ 	.word	0x00000000
        /*0030*/ 	.short	0x0002
        /*0032*/ 	.short	0x0010
        /*0034*/ 	.byte	0x00, 0xf4, 0x21, 0x00


	//----- nvinfo : EIATTR_KPARAM_INFO
	.align		4
.L_15:
        /*0038*/ 	.byte	0x04, 0x17
        /*003a*/ 	.short	(.L_17 - .L_16)
.L_16:
        /*003c*/ 	.word	0x00000000
        /*0040*/ 	.short	0x0001
        /*0042*/ 	.short	0x0008
        /*0044*/ 	.byte	0x00, 0xf4, 0x21, 0x00


	//----- nvinfo : EIATTR_KPARAM_INFO
	.align		4
.L_17:
        /*0048*/ 	.byte	0x04, 0x17
        /*004a*/ 	.short	(.L_19 - .L_18)
.L_18:
        /*004c*/ 	.word	0x00000000
        /*0050*/ 	.short	0x0000
        /*0052*/ 	.short	0x0000
        /*0054*/ 	.byte	0x00, 0xf4, 0x21, 0x00


	//----- nvinfo : EIATTR_SPARSE_MMA_MASK
	.align		4
.L_19:
        /*0058*/ 	.byte	0x03, 0x50
        /*005a*/ 	.short	0x0000


	//----- nvinfo : EIATTR_MAXREG_COUNT
	.align		4
        /*005c*/ 	.byte	0x03, 0x1b
        /*005e*/ 	.short	0x00ff


	//----- nvinfo : EIATTR_EXIT_INSTR_OFFSETS
	.align		4
        /*0060*/ 	.byte	0x04, 0x1c
        /*0062*/ 	.short	(.L_21 - .L_20)


	//   ....[0]....
.L_20:
        /*0064*/ 	.word	0x000002f0


	//   ....[1]....
        /*0068*/ 	.word	0x00000310


	//----- nvinfo : EIATTR_REQNTID
	.align		4
.L_21:
        /*006c*/ 	.byte	0x04, 0x10
        /*006e*/ 	.short	(.L_23 - .L_22)
.L_22:
        /*0070*/ 	.word	0x00000080
        /*0074*/ 	.word	0x00000001
        /*0078*/ 	.word	0x00000001


	//----- nvinfo : EIATTR_CBANK_PARAM_SIZE
	.align		4
.L_23:
        /*007c*/ 	.byte	0x03, 0x19
        /*007e*/ 	.short	0x0024


	//----- nvinfo : EIATTR_PARAM_CBANK
	.align		4
        /*0080*/ 	.byte	0x04, 0x0a
        /*0082*/ 	.short	(.L_25 - .L_24)
	.align		4
.L_24:
        /*0084*/ 	.word	index@(.nv.constant0.triton_poi_fused_convolution_hardtanh_hardtanh_backward_2)
        /*0088*/ 	.short	0x0210
        /*008a*/ 	.short	0x0024


	//----- nvinfo : EIATTR_SW_WAR
	.align		4
.L_25:
        /*008c*/ 	.byte	0x04, 0x36
        /*008e*/ 	.short	(.L_27 - .L_26)
.L_26:
        /*0090*/ 	.word	0x00000008
.L_27:


//--------------------- .nv.callgraph             --------------------------
	.section	.nv.callgraph,"",@"SHT_CUDA_CALLGRAPH"
	.align	4
	.sectionentsize	8
	.align		4
        /*0000*/ 	.word	0x00000000
	.align		4
        /*0004*/ 	.word	0xffffffff
	.align		4
        /*0008*/ 	.word	0x00000000
	.align		4
        /*000c*/ 	.word	0xfffffffe
	.align		4
        /*0010*/ 	.word	0x00000000
	.align		4
        /*0014*/ 	.word	0xfffffffd
	.align		4
        /*0018*/ 	.word	0x00000000
	.align		4
        /*001c*/ 	.word	0xfffffffc


//--------------------- .text.triton_poi_fused_convolution_hardtanh_hardtanh_backward_2 --------------------------
	.section	.text.triton_poi_fused_convolution_hardtanh_hardtanh_backward_2,"ax",@progbits
	.align	128
        .global         triton_poi_fused_convolution_hardtanh_hardtanh_backward_2
        .type           triton_poi_fused_convolution_hardtanh_hardtanh_backward_2,@function
        .size           triton_poi_fused_convolution_hardtanh_hardtanh_backward_2,(.L_x_1 - triton_poi_fused_convolution_hardtanh_hardtanh_backward_2)
        .other          triton_poi_fused_convolution_hardtanh_hardtanh_backward_2,@"STO_CUDA_ENTRY STV_DEFAULT"
triton_poi_fused_convolution_hardtanh_hardtanh_backward_2:
.text.triton_poi_fused_convolution_hardtanh_hardtanh_backward_2:
[----:B------:R-:W0:Y:S02]  /*0000*/  LDC R1, c[0x0][0x28] ;  /* 0x00000a00ff017b82 */ /* 0x000e240000000800 */
[----:B------:R-:W1:Y:S01]  /*0010*/  S2R R0, SR_TID.X ;  /* 0x0000000000007919 */ /* 0x000e620000002100 */
[----:B------:R-:W-:Y:S02]  /*0020*/  CS2R R8, SRZ ;  /* 0x0000000000087805 */ /* 0x000fe4000001ff00 */
[----:B------:R-:W-:Y:S01]  /*0030*/  CS2R R10, SRZ ;  /* 0x00000000000a7805 */ /* 0x000fe2000001ff00 */
[----:B------:R-:W-:Y:S01]  /*0040*/  ULDC.64 UR4, c[0x0][0x208] ;  /* 0x0000820000047ab9 */ /* 0x000fe20000000a00 */
[----:B------:R-:W2:Y:S01]  /*0050*/  S2R R5, SR_CTAID.X ;  /* 0x0000000000057919 */ /* 0x000ea20000002500 */
[----:B------:R-:W-:Y:S01]  /*0060*/  ULDC.64 UR6, c[0x0][0x228] ;  /* 0x00008a0000067ab9 */ /* 0x000fe20000000a00 */
[----:B-1----:R-:W-:Y:S01]  /*0070*/  IMAD.SHL.U32 R0, R0, 0x2, RZ ;  /* 0x0000000200007824 */ /* 0x002fe200078e00ff */
[----:B--2---:R-:W-:-:S04]  /*0080*/  SHF.R.S32.HI R3, RZ, 0x17, R5 ;  /* 0x00000017ff037819 */ /* 0x004fc80000011405 */
[----:B------:R-:W-:Y:S02]  /*0090*/  LOP3.LUT R0, R0, 0xfe, RZ, 0xc0, !PT ;  /* 0x000000fe00007812 */ /* 0x000fe400078ec0ff */
[----:B------:R-:W-:-:S03]  /*00a0*/  SGXT R3, R3, 0x1 ;  /* 0x000000010303781a */ /* 0x000fc60000000200 */
[----:B------:R-:W-:Y:S02]  /*00b0*/  IMAD R0, R5, 0x100, R0 ;  /* 0x0000010005007824 */ /* 0x000fe400078e0200 */
[----:B------:R-:W1:Y:S03]  /*00c0*/  LDC.64 R4, c[0x0][0x218] ;  /* 0x00008600ff047b82 */ /* 0x000e660000000a00 */
[----:B------:R-:W-:Y:S02]  /*00d0*/  LEA.HI R6, R3, R0, RZ, 0x4 ;  /* 0x0000000003067211 */ /* 0x000fe400078f20ff */
[----:B------:R-:W-:Y:S02]  /*00e0*/  ISETP.GE.AND P2, PT, R0, 0x100, PT ;  /* 0x000001000000780c */ /* 0x000fe40003f46270 */
[----:B------:R-:W-:Y:S01]  /*00f0*/  SHF.R.S32.HI R6, RZ, 0x4, R6 ;  /* 0x00000004ff067819 */ /* 0x000fe20000011406 */
[----:B------:R-:W2:Y:S03]  /*0100*/  LDC.64 R2, c[0x0][0x210] ;  /* 0x00008400ff027b82 */ /* 0x000ea60000000a00 */
[----:B------:R-:W-:-:S04]  /*0110*/  LEA.HI R7, R6, R6, RZ, 0x2 ;  /* 0x0000000606077211 */ /* 0x000fc800078f10ff */
[----:B------:R-:W-:-:S05]  /*0120*/  LOP3.LUT R7, R7, 0xfffffffc, RZ, 0xc0, !PT ;  /* 0xfffffffc07077812 */ /* 0x000fca00078ec0ff */
[----:B------:R-:W-:-:S04]  /*0130*/  IMAD.IADD R7, R6, 0x1, -R7 ;  /* 0x0000000106077824 */ /* 0x000fc800078e0a07 */
[----:B-1----:R-:W-:Y:S02]  /*0140*/  IMAD.WIDE R4, R7, 0x4, R4 ;  /* 0x0000000407047825 */ /* 0x002fe400078e0204 */
[----:B------:R-:W1:Y:S03]  /*0150*/  LDC.64 R6, c[0x0][0x220] ;  /* 0x00008800ff067b82 */ /* 0x000e660000000a00 */
[----:B------:R-:W3:Y:S01]  /*0160*/  @!P2 LDG.E.EL R11, desc[UR4][R4.64] ;  /* 0x00000004040ba981 */ /* 0x000ee2000c2e1900 */
[----:B--2---:R-:W-:-:S03]  /*0170*/  IMAD.WIDE R2, R0, 0x4, R2 ;  /* 0x0000000400027825 */ /* 0x004fc600078e0202 */
[----:B------:R2:W4:Y:S04]  /*0180*/  @!P2 LDG.E.EL R10, desc[UR4][R4.64] ;  /* 0x00000004040aa981 */ /* 0x000528000c2e1900 */
[----:B------:R1:W3:Y:S01]  /*0190*/  @!P2 LDG.E.64 R8, desc[UR4][R2.64] ;  /* 0x000000040208a981 */ /* 0x0002e2000c1e1b00 */
[----:B--2---:R-:W-:Y:S01]  /*01a0*/  IADD3 R4, P5, R0, UR6, RZ ;  /* 0x0000000600047c10 */ /* 0x004fe2000ffbe0ff */
[----:B-1----:R-:W-:-:S04]  /*01b0*/  IMAD.WIDE R2, R0, 0x4, R6 ;  /* 0x0000000400027825 */ /* 0x002fc800078e0206 */
[----:B---3--:R-:W-:Y:S01]  /*01c0*/  FADD R8, R11, R8 ;  /* 0x000000080b087221 */ /* 0x008fe20000000000 */
[----:B----4-:R-:W-:-:S04]  /*01d0*/  FADD R9, R10, R9 ;  /* 0x000000090a097221 */ /* 0x010fc80000000000 */
[C---:B------:R-:W-:Y:S02]  /*01e0*/  FSETP.GTU.AND P0, PT, R8.reuse, RZ, PT ;  /* 0x000000ff0800720b */ /* 0x040fe40003f0c000 */
[C---:B------:R-:W-:Y:S02]  /*01f0*/  FSETP.GTU.AND P1, PT, R9.reuse, RZ, PT ;  /* 0x000000ff0900720b */ /* 0x040fe40003f2c000 */
[----:B------:R-:W-:Y:S02]  /*0200*/  FSEL R10, R8, RZ, P0 ;  /* 0x000000ff080a7208 */ /* 0x000fe40000000000 */
[----:B------:R-:W-:Y:S02]  /*0210*/  FSEL R11, R9, RZ, P1 ;  /* 0x000000ff090b7208 */ /* 0x000fe40000800000 */
[----:B------:R-:W-:Y:S02]  /*0220*/  FSETP.GEU.AND P4, PT, R10, 6, PT ;  /* 0x40c000000a00780b */ /* 0x000fe40003f8e000 */
[----:B------:R-:W-:-:S02]  /*0230*/  FSETP.GEU.AND P3, PT, R11, 6, PT ;  /* 0x40c000000b00780b */ /* 0x000fc40003f6e000 */
[----:B------:R-:W-:Y:S02]  /*0240*/  FSETP.GE.OR P0, PT, R8, 6, !P0 ;  /* 0x40c000000800780b */ /* 0x000fe40004706400 */
[----:B------:R-:W-:Y:S02]  /*0250*/  FSETP.GE.OR P1, PT, R9, 6, !P1 ;  /* 0x40c000000900780b */ /* 0x000fe40004f26400 */
[----:B------:R-:W-:Y:S02]  /*0260*/  SEL R5, RZ, 0x1, !P0 ;  /* 0x00000001ff057807 */ /* 0x000fe40004000000 */
[----:B------:R-:W-:Y:S02]  /*0270*/  FSETP.NAN.AND P6, PT, R10, R10, PT ;  /* 0x0000000a0a00720b */ /* 0x000fe40003fc8000 */
[----:B------:R-:W-:Y:S02]  /*0280*/  FSETP.NAN.AND P0, PT, R11, R11, PT ;  /* 0x0000000b0b00720b */ /* 0x000fe40003f08000 */
[----:B------:R-:W-:-:S02]  /*0290*/  SEL R6, RZ, 0x100, !P1 ;  /* 0x00000100ff067807 */ /* 0x000fc40004800000 */
[----:B------:R-:W-:Y:S02]  /*02a0*/  @P4 SEL R10, R10, 0x40c00000, P6 ;  /* 0x40c000000a0a4807 */ /* 0x000fe40003000000 */
[----:B------:R-:W-:Y:S01]  /*02b0*/  @P3 SEL R11, R11, 0x40c00000, P0 ;  /* 0x40c000000b0b3807 */ /* 0x000fe20000000000 */
[----:B------:R-:W-:Y:S01]  /*02c0*/  IMAD.IADD R7, R5, 0x1, R6 ;  /* 0x0000000105077824 */ /* 0x000fe200078e0206 */
[----:B------:R-:W-:-:S03]  /*02d0*/  LEA.HI.X.SX32 R5, R0, UR7, 0x1, P5 ;  /* 0x0000000700057c11 */ /* 0x000fc6000a8f0eff */
[----:B------:R1:W-:Y:S01]  /*02e0*/  @!P2 STG.E.64 desc[UR4][R2.64], R10 ;  /* 0x0000000a0200a986 */ /* 0x0003e2000c101b04 */
[----:B------:R-:W-:Y:S05]  /*02f0*/  @P2 EXIT ;  /* 0x000000000000294d */ /* 0x000fea0003800000 */
[----:B------:R-:W-:Y:S01]  /*0300*/  STG.E.U16 desc[UR4][R4.64], R7 ;  /* 0x0000000704007986 */ /* 0x000fe2000c101504 */
[----:B------:R-:W-:Y:S05]  /*0310*/  EXIT ;  /* 0x000000000000794d */ /* 0x000fea0003800000 */
.L_x_0:
[----:B------:R-:W-:-:S00]  /*0320*/  BRA `(.L_x_0) ;  /* 0xfffffffc00fc7947 */ /* 0x000fc0000383ffff */
[----:B------:R-:W-:-:S00]  /*0330*/  NOP ;  /* 0x0000000000007918 */ /* 0x000fc00000000000 */
        /* <DEDUP_REMOVED lines=12> */
.L_x_1:


//--------------------- .nv.constant0.triton_poi_fused_convolution_hardtanh_hardtanh_backward_2 --------------------------
	.section	.nv.constant0.triton_poi_fused_convolution_hardtanh_hardtanh_backward_2,"a",@progbits
	.sectionflags	@""
	.align	4
.nv.constant0.triton_poi_fused_convolution_hardtanh_hardtanh_backward_2:
	.zero		564
